	.headerflags	@"EF_CUDA_TEXMODE_UNIFIED EF_CUDA_64BIT_ADDRESS EF_CUDA_ACCELERATORS EF_CUDA_SM90 EF_CUDA_VIRTUAL_SM(EF_CUDA_SM90)"
	.elftype	@"ET_EXEC"


//--------------------- .nv.info                  --------------------------
	.section	.nv.info,"",@"SHT_CUDA_INFO"
	.align	4


	//----- nvinfo : EIATTR_REGCOUNT
	.align		4
        /*0000*/ 	.byte	0x04, 0x2f
        /*0002*/ 	.short	(.L_1 - .L_0)
	.align		4
.L_0:
        /*0004*/ 	.word	index@(triton_poi_fused_convolution_45)
        /*0008*/ 	.word	0x0000000e


	//----- nvinfo : EIATTR_MIN_STACK_SIZE
	.align		4
.L_1:
        /*000c*/ 	.byte	0x04, 0x12
        /*000e*/ 	.short	(.L_3 - .L_2)
	.align		4
.L_2:
        /*0010*/ 	.word	index@(triton_poi_fused_convolution_45)
        /*0014*/ 	.word	0x00000000


	//----- nvinfo : EIATTR_FRAME_SIZE
	.align		4
.L_3:
        /*0018*/ 	.byte	0x04, 0x11
        /*001a*/ 	.short	(.L_5 - .L_4)
	.align		4
.L_4:
        /*001c*/ 	.word	index@(triton_poi_fused_convolution_45)
        /*0020*/ 	.word	0x00000000


	//----- nvinfo : EIATTR_MIN_STACK_SIZE
	.align		4
.L_5:
        /*0024*/ 	.byte	0x04, 0x12
        /*0026*/ 	.short	(.L_7 - .L_6)
	.align		4
.L_6:
        /*0028*/ 	.word	index@(triton_poi_fused_convolution_45)
        /*002c*/ 	.word	0x00000000
.L_7:


//--------------------- .nv.info.triton_poi_fused_convolution_45 --------------------------
	.section	.nv.info.triton_poi_fused_convolution_45,"",@"SHT_CUDA_INFO"
	.sectionflags	@""
	.align	4


	//----- nvinfo : EIATTR_CUDA_API_VERSION
	.align		4
        /*0000*/ 	.byte	0x04, 0x37
        /*0002*/ 	.short	(.L_9 - .L_8)
.L_8:
        /*0004*/ 	.word	0x0000007c


	//----- nvinfo : EIATTR_KPARAM_INFO
	.align		4
.L_9:
        /*0008*/ 	.byte	0x04, 0x17
        /*000a*/ 	.short	(.L_11 - .L_10)
.L_10:
        /*000c*/ 	.word	0x00000000
        /*0010*/ 	.short	0x0002
        /*0012*/ 	.short	0x0010
        /*0014*/ 	.byte	0x00, 0xf0, 0x11, 0x00


	//----- nvinfo : EIATTR_KPARAM_INFO
	.align		4
.L_11:
        /*0018*/ 	.byte	0x04, 0x17
        /*001a*/ 	.short	(.L_13 - .L_12)
.L_12:
        /*001c*/ 	.word	0x00000000
        /*0020*/ 	.short	0x0001
        /*0022*/ 	.short	0x0008
        /*0024*/ 	.byte	0x00, 0xf4, 0x21, 0x00


	//----- nvinfo : EIATTR_KPARAM_INFO
	.align		4
.L_13:
        /*0028*/ 	.byte	0x04, 0x17
        /*002a*/ 	.short	(.L_15 - .L_14)
.L_14:
        /*002c*/ 	.word	0x00000000
        /*0030*/ 	.short	0x0000
        /*0032*/ 	.short	0x0000
        /*0034*/ 	.byte	0x00, 0xf4, 0x21, 0x00


	//----- nvinfo : EIATTR_SPARSE_MMA_MASK
	.align		4
.L_15:
        /*0038*/ 	.byte	0x03, 0x50
        /*003a*/ 	.short	0x0000


	//----- nvinfo : EIATTR_MAXREG_COUNT
	.align		4
        /*003c*/ 	.byte	0x03, 0x1b
        /*003e*/ 	.short	0x00ff


	//----- nvinfo : EIATTR_EXIT_INSTR_OFFSETS
	.align		4
        /*0040*/ 	.byte	0x04, 0x1c
        /*0042*/ 	.short	(.L_17 - .L_16)


	//   ....[0]....
.L_16:
        /*0044*/ 	.word	0x00000220


	//   ....[1]....
        /*0048*/ 	.word	0x00000240


	//----- nvinfo : EIATTR_REQNTID
	.align		4
.L_17:
        /*004c*/ 	.byte	0x04, 0x10
        /*004e*/ 	.short	(.L_19 - .L_18)
.L_18:
        /*0050*/ 	.word	0x00000100
        /*0054*/ 	.word	0x00000001
        /*0058*/ 	.word	0x00000001


	//----- nvinfo : EIATTR_CBANK_PARAM_SIZE
	.align		4
.L_19:
        /*005c*/ 	.byte	0x03, 0x19
        /*005e*/ 	.short	0x0014


	//----- nvinfo : EIATTR_PARAM_CBANK
	.align		4
        /*0060*/ 	.byte	0x04, 0x0a
        /*0062*/ 	.short	(.L_21 - .L_20)
	.align		4
.L_20:
        /*0064*/ 	.word	index@(.nv.constant0.triton_poi_fused_convolution_45)
        /*0068*/ 	.short	0x0210
        /*006a*/ 	.short	0x0014


	//----- nvinfo : EIATTR_SW_WAR
	.align		4
.L_21:
        /*006c*/ 	.byte	0x04, 0x36
        /*006e*/ 	.short	(.L_23 - .L_22)
.L_22:
        /*0070*/ 	.word	0x00000008
.L_23:


//--------------------- .nv.callgraph             --------------------------
	.section	.nv.callgraph,"",@"SHT_CUDA_CALLGRAPH"
	.align	4
	.sectionentsize	8
	.align		4
        /*0000*/ 	.word	0x00000000
	.align		4
        /*0004*/ 	.word	0xffffffff
	.align		4
        /*0008*/ 	.word	0x00000000
	.align		4
        /*000c*/ 	.word	0xfffffffe
	.align		4
        /*0010*/ 	.word	0x00000000
	.align		4
        /*0014*/ 	.word	0xfffffffd
	.align		4
        /*0018*/ 	.word	0x00000000
	.align		4
        /*001c*/ 	.word	0xfffffffc


//--------------------- .text.triton_poi_fused_convolution_45 --------------------------
	.section	.text.triton_poi_fused_convolution_45,"ax",@progbits
	.align	128
        .global         triton_poi_fused_convolution_45
        .type           triton_poi_fused_convolution_45,@function
        .size           triton_poi_fused_convolution_45,(.L_x_1 - triton_poi_fused_convolution_45)
        .other          triton_poi_fused_convolution_45,@"STO_CUDA_ENTRY STV_DEFAULT"
triton_poi_fused_convolution_45:
.text.triton_poi_fused_convolution_45:
[----:B------:R-:W0:Y:S02]  /*0000*/  LDC R1, c[0x0][0x28] ;  /* 0x00000a00ff017b82 */ /* 0x000e240000000800 */
[----:B------:R-:W1:Y:S01]  /*0010*/  S2R R0, SR_TID.X ;  /* 0x0000000000007919 */ /* 0x000e620000002100 */
[----:B------:R-:W2:Y:S01]  /*0020*/  LDC.64 R4, c[0x0][0x218] ;  /* 0x00008600ff047b82 */ /* 0x000ea20000000a00 */
[----:B------:R-:W-:Y:S01]  /*0030*/  ULDC.64 UR4, c[0x0][0x208] ;  /* 0x0000820000047ab9 */ /* 0x000fe20000000a00 */
[----:B------:R-:W3:Y:S06]  /*0040*/  S2R R9, SR_CTAID.X ;  /* 0x0000000000097919 */ /* 0x000eec0000002500 */
[----:B------:R-:W4:Y:S01]  /*0050*/  LDC.64 R2, c[0x0][0x210] ;  /* 0x00008400ff027b82 */ /* 0x000f220000000a00 */
[----:B-1----:R-:W-:-:S05]  /*0060*/  IMAD.SHL.U32 R0, R0, 0x2, RZ ;  /* 0x0000000200007824 */ /* 0x002fca00078e00ff */
[----:B------:R-:W-:-:S05]  /*0070*/  LOP3.LUT R0, R0, 0x1fe, RZ, 0xc0, !PT ;  /* 0x000001fe00007812 */ /* 0x000fca00078ec0ff */
[----:B---3--:R-:W-:-:S04]  /*0080*/  IMAD R9, R9, 0x200, R0 ;  /* 0x0000020009097824 */ /* 0x008fc800078e0200 */
[C---:B------:R-:W-:Y:S01]  /*0090*/  IMAD.HI R6, R9.reuse, 0x59e60383, RZ ;  /* 0x59e6038309067827 */ /* 0x040fe200078e02ff */
[----:B------:R-:W-:Y:S02]  /*00a0*/  IADD3 R0, R9, 0x1, RZ ;  /* 0x0000000109007810 */ /* 0x000fe40007ffe0ff */
[C---:B------:R-:W-:Y:S01]  /*00b0*/  ISETP.GE.AND P0, PT, R9.reuse, 0x5b200, PT ;  /* 0x0005b2000900780c */ /* 0x040fe20003f06270 */
[----:B----4-:R-:W-:Y:S01]  /*00c0*/  IMAD.WIDE R2, R9, 0x4, R2 ;  /* 0x0000000409027825 */ /* 0x010fe200078e0202 */
[----:B------:R-:W-:Y:S02]  /*00d0*/  SHF.R.U32.HI R7, RZ, 0x1f, R6 ;  /* 0x0000001fff077819 */ /* 0x000fe40000011606 */
[----:B------:R-:W-:Y:S01]  /*00e0*/  CS2R R8, SRZ ;  /* 0x0000000000087805 */ /* 0x000fe2000001ff00 */
[----:B------:R-:W-:Y:S01]  /*00f0*/  IMAD.HI R0, R0, 0x59e60383, RZ ;  /* 0x59e6038300007827 */ /* 0x000fe200078e02ff */
[----:B------:R-:W-:-:S04]  /*0100*/  LEA.HI.SX32 R7, R6, R7, 0x18 ;  /* 0x0000000706077211 */ /* 0x000fc800078fc2ff */
[----:B------:R-:W-:-:S03]  /*0110*/  SHF.R.U32.HI R11, RZ, 0x1f, R0 ;  /* 0x0000001fff0b7819 */ /* 0x000fc60000011600 */
[----:B------:R-:W3:Y:S01]  /*0120*/  @!P0 LDG.E.64 R8, desc[UR4][R2.64] ;  /* 0x0000000402088981 */ /* 0x000ee2000c1e1b00 */
[----:B------:R-:W-:Y:S02]  /*0130*/  LEA.HI.SX32 R11, R0, R11, 0x18 ;  /* 0x0000000b000b7211 */ /* 0x000fe400078fc2ff */
[----:B------:R-:W-:Y:S02]  /*0140*/  LEA.HI R0, R7, R7, RZ, 0x7 ;  /* 0x0000000707007211 */ /* 0x000fe400078f38ff */
[----:B------:R-:W-:Y:S02]  /*0150*/  LEA.HI R6, R11, R11, RZ, 0x7 ;  /* 0x0000000b0b067211 */ /* 0x000fe400078f38ff */
[----:B------:R-:W-:Y:S02]  /*0160*/  LOP3.LUT R0, R0, 0xffffff80, RZ, 0xc0, !PT ;  /* 0xffffff8000007812 */ /* 0x000fe400078ec0ff */
[----:B------:R-:W-:-:S03]  /*0170*/  LOP3.LUT R6, R6, 0xffffff80, RZ, 0xc0, !PT ;  /* 0xffffff8006067812 */ /* 0x000fc600078ec0ff */
[----:B------:R-:W-:Y:S01]  /*0180*/  IMAD.IADD R7, R7, 0x1, -R0 ;  /* 0x0000000107077824 */ /* 0x000fe200078e0a00 */
[----:B------:R-:W-:Y:S01]  /*0190*/  IADD3 R11, R11, -R6, RZ ;  /* 0x800000060b0b7210 */ /* 0x000fe20007ffe0ff */
[----:B------:R-:W-:Y:S02]  /*01a0*/  HFMA2.MMA R0, -RZ, RZ, 0, 0 ;  /* 0x00000000ff007435 */ /* 0x000fe400000001ff */
[----:B--2---:R-:W-:-:S04]  /*01b0*/  IMAD.WIDE R6, R7, 0x4, R4 ;  /* 0x0000000407067825 */ /* 0x004fc800078e0204 */
[----:B------:R-:W-:-:S04]  /*01c0*/  IMAD.WIDE R4, R11, 0x4, R4 ;  /* 0x000000040b047825 */ /* 0x000fc800078e0204 */
[----:B------:R-:W-:Y:S01]  /*01d0*/  IMAD.MOV.U32 R11, RZ, RZ, RZ ;  /* 0x000000ffff0b7224 */ /* 0x000fe200078e00ff */
[----:B------:R-:W3:Y:S05]  /*01e0*/  @!P0 LDG.E.EL R0, desc[UR4][R4.64] ;  /* 0x0000000404008981 */ /* 0x000eea000c2e1900 */
[----:B------:R-:W2:Y:S01]  /*01f0*/  @!P0 LDG.E.EL R11, desc[UR4][R6.64] ;  /* 0x00000004060b8981 */ /* 0x000ea2000c2e1900 */
[----:B---3--:R-:W-:Y:S01]  /*0200*/  FADD R9, R0, R9 ;  /* 0x0000000900097221 */ /* 0x008fe20000000000 */
[----:B--2---:R-:W-:Y:S01]  /*0210*/  FADD R8, R11, R8 ;  /* 0x000000080b087221 */ /* 0x004fe20000000000 */
[----:B------:R-:W-:Y:S06]  /*0220*/  @P0 EXIT ;  /* 0x000000000000094d */ /* 0x000fec0003800000 */
[----:B------:R-:W-:Y:S01]  /*0230*/  STG.E.64 desc[UR4][R2.64], R8 ;  /* 0x0000000802007986 */ /* 0x000fe2000c101b04 */
[----:B------:R-:W-:Y:S05]  /*0240*/  EXIT ;  /* 0x000000000000794d */ /* 0x000fea0003800000 */
.L_x_0:
[----:B------:R-:W-:-:S00]  /*0250*/  BRA `(.L_x_0) ;  /* 0xfffffffc00fc7947 */ /* 0x000fc0000383ffff */
[----:B------:R-:W-:-:S00]  /*0260*/  NOP ;  /* 0x0000000000007918 */ /* 0x000fc00000000000 */
        /* <DEDUP_REMOVED lines=9> */
.L_x_1:


//--------------------- .nv.constant0.triton_poi_fused_convolution_45 --------------------------
	.section	.nv.constant0.triton_poi_fused_convolution_45,"a",@progbits
	.sectionflags	@""
	.align	4
.nv.constant0.triton_poi_fused_convolution_45:
	.zero		548
